	.headerflags	@"EF_CUDA_TEXMODE_UNIFIED EF_CUDA_64BIT_ADDRESS EF_CUDA_ACCELERATORS EF_CUDA_SM90 EF_CUDA_VIRTUAL_SM(EF_CUDA_SM90)"
	.elftype	@"ET_EXEC"


//--------------------- .nv.info                  --------------------------
	.section	.nv.info,"",@"SHT_CUDA_INFO"
	.align	4


	//----- nvinfo : EIATTR_REGCOUNT
	.align		4
        /*0000*/ 	.byte	0x04, 0x2f
        /*0002*/ 	.short	(.L_3 - .L_2)
	.align		4
.L_2:
        /*0004*/ 	.word	index@(triton_poi_fused__native_batch_norm_legit_no_training_convolution_relu_55)
        /*0008*/ 	.word	0x00000013


	//----- nvinfo : EIATTR_MIN_STACK_SIZE
	.align		4
.L_3:
        /*000c*/ 	.byte	0x04, 0x12
        /*000e*/ 	.short	(.L_5 - .L_4)
	.align		4
.L_4:
        /*0010*/ 	.word	index@(triton_poi_fused__native_batch_norm_legit_no_training_convolution_relu_55)
        /*0014*/ 	.word	0x00000000


	//----- nvinfo : EIATTR_FRAME_SIZE
	.align		4
.L_5:
        /*0018*/ 	.byte	0x04, 0x11
        /*001a*/ 	.short	(.L_7 - .L_6)
	.align		4
.L_6:
        /*001c*/ 	.word	index@(triton_poi_fused__native_batch_norm_legit_no_training_convolution_relu_55)
        /*0020*/ 	.word	0x00000000


	//----- nvinfo : EIATTR_MIN_STACK_SIZE
	.align		4
.L_7:
        /*0024*/ 	.byte	0x04, 0x12
        /*0026*/ 	.short	(.L_9 - .L_8)
	.align		4
.L_8:
        /*0028*/ 	.word	index@(triton_poi_fused__native_batch_norm_legit_no_training_convolution_relu_55)
        /*002c*/ 	.word	0x00000000
.L_9:


//--------------------- .nv.info.triton_poi_fused__native_batch_norm_legit_no_training_convolution_relu_55 --------------------------
	.section	.nv.info.triton_poi_fused__native_batch_norm_legit_no_training_convolution_relu_55,"",@"SHT_CUDA_INFO"
	.sectionflags	@""
	.align	4


	//----- nvinfo : EIATTR_CUDA_API_VERSION
	.align		4
        /*0000*/ 	.byte	0x04, 0x37
        /*0002*/ 	.short	(.L_11 - .L_10)
.L_10:
        /*0004*/ 	.word	0x0000007c


	//----- nvinfo : EIATTR_KPARAM_INFO
	.align		4
.L_11:
        /*0008*/ 	.byte	0x04, 0x17
        /*000a*/ 	.short	(.L_13 - .L_12)
.L_12:
        /*000c*/ 	.word	0x00000000
        /*0010*/ 	.short	0x0007
        /*0012*/ 	.short	0x0038
        /*0014*/ 	.byte	0x00, 0xf0, 0x11, 0x00


	//----- nvinfo : EIATTR_KPARAM_INFO
	.align		4
.L_13:
        /*0018*/ 	.byte	0x04, 0x17
        /*001a*/ 	.short	(.L_15 - .L_14)
.L_14:
        /*001c*/ 	.word	0x00000000
        /*0020*/ 	.short	0x0006
        /*0022*/ 	.short	0x0030
        /*0024*/ 	.byte	0x00, 0xf4, 0x21, 0x00


	//----- nvinfo : EIATTR_KPARAM_INFO
	.align		4
.L_15:
        /*0028*/ 	.byte	0x04, 0x17
        /*002a*/ 	.short	(.L_17 - .L_16)
.L_16:
        /*002c*/ 	.word	0x00000000
        /*0030*/ 	.short	0x0005
        /*0032*/ 	.short	0x0028
        /*0034*/ 	.byte	0x00, 0xf4, 0x21, 0x00


	//----- nvinfo : EIATTR_KPARAM_INFO
	.align		4
.L_17:
        /*0038*/ 	.byte	0x04, 0x17
        /*003a*/ 	.short	(.L_19 - .L_18)
.L_18:
        /*003c*/ 	.word	0x00000000
        /*0040*/ 	.short	0x0004
        /*0042*/ 	.short	0x0020
        /*0044*/ 	.byte	0x00, 0xf4, 0x21, 0x00


	//----- nvinfo : EIATTR_KPARAM_INFO
	.align		4
.L_19:
        /*0048*/ 	.byte	0x04, 0x17
        /*004a*/ 	.short	(.L_21 - .L_20)
.L_20:
        /*004c*/ 	.word	0x00000000
        /*0050*/ 	.short	0x0003
        /*0052*/ 	.short	0x0018
        /*0054*/ 	.byte	0x00, 0xf4, 0x21, 0x00


	//----- nvinfo : EIATTR_KPARAM_INFO
	.align		4
.L_21:
        /*0058*/ 	.byte	0x04, 0x17
        /*005a*/ 	.short	(.L_23 - .L_22)
.L_22:
        /*005c*/ 	.word	0x00000000
        /*0060*/ 	.short	0x0002
        /*0062*/ 	.short	0x0010
        /*0064*/ 	.byte	0x00, 0xf4, 0x21, 0x00


	//----- nvinfo : EIATTR_KPARAM_INFO
	.align		4
.L_23:
        /*0068*/ 	.byte	0x04, 0x17
        /*006a*/ 	.short	(.L_25 - .L_24)
.L_24:
        /*006c*/ 	.word	0x00000000
        /*0070*/ 	.short	0x0001
        /*0072*/ 	.short	0x0008
        /*0074*/ 	.byte	0x00, 0xf4, 0x21, 0x00


	//----- nvinfo : EIATTR_KPARAM_INFO
	.align		4
.L_25:
        /*0078*/ 	.byte	0x04, 0x17
        /*007a*/ 	.short	(.L_27 - .L_26)
.L_26:
        /*007c*/ 	.word	0x00000000
        /*0080*/ 	.short	0x0000
        /*0082*/ 	.short	0x0000
        /*0084*/ 	.byte	0x00, 0xf4, 0x21, 0x00


	//----- nvinfo : EIATTR_SPARSE_MMA_MASK
	.align		4
.L_27:
        /*0088*/ 	.byte	0x03, 0x50
        /*008a*/ 	.short	0x0000


	//----- nvinfo : EIATTR_MAXREG_COUNT
	.align		4
        /*008c*/ 	.byte	0x03, 0x1b
        /*008e*/ 	.short	0x00ff


	//----- nvinfo : EIATTR_EXIT_INSTR_OFFSETS
	.align		4
        /*0090*/ 	.byte	0x04, 0x1c
        /*0092*/ 	.short	(.L_29 - .L_28)


	//   ....[0]....
.L_28:
        /*0094*/ 	.word	0x00000320


	//----- nvinfo : EIATTR_REQNTID
	.align		4
.L_29:
        /*0098*/ 	.byte	0x04, 0x10
        /*009a*/ 	.short	(.L_31 - .L_30)
.L_30:
        /*009c*/ 	.word	0x00000080
        /*00a0*/ 	.word	0x00000001
        /*00a4*/ 	.word	0x00000001


	//----- nvinfo : EIATTR_CBANK_PARAM_SIZE
	.align		4
.L_31:
        /*00a8*/ 	.byte	0x03, 0x19
        /*00aa*/ 	.short	0x003c


	//----- nvinfo : EIATTR_PARAM_CBANK
	.align		4
        /*00ac*/ 	.byte	0x04, 0x0a
        /*00ae*/ 	.short	(.L_33 - .L_32)
	.align		4
.L_32:
        /*00b0*/ 	.word	index@(.nv.constant0.triton_poi_fused__native_batch_norm_legit_no_training_convolution_relu_55)
        /*00b4*/ 	.short	0x0210
        /*00b6*/ 	.short	0x003c


	//----- nvinfo : EIATTR_SW_WAR
	.align		4
.L_33:
        /*00b8*/ 	.byte	0x04, 0x36
        /*00ba*/ 	.short	(.L_35 - .L_34)
.L_34:
        /*00bc*/ 	.word	0x00000008
.L_35:


//--------------------- .nv.callgraph             --------------------------
	.section	.nv.callgraph,"",@"SHT_CUDA_CALLGRAPH"
	.align	4
	.sectionentsize	8
	.align		4
        /*0000*/ 	.word	0x00000000
	.align		4
        /*0004*/ 	.word	0xffffffff
	.align		4
        /*0008*/ 	.word	0x00000000
	.align		4
        /*000c*/ 	.word	0xfffffffe
	.align		4
        /*0010*/ 	.word	0x00000000
	.align		4
        /*0014*/ 	.word	0xfffffffd
	.align		4
        /*0018*/ 	.word	0x00000000
	.align		4
        /*001c*/ 	.word	0xfffffffc


//--------------------- .nv.constant4             --------------------------
	.section	.nv.constant4,"a",@progbits
	.align	8
	.align		8
.nv.constant4:
        /*0000*/ 	.dword	_$_str
	.align		8
        /*0008*/ 	.dword	_$_str_$_2


//--------------------- .text.triton_poi_fused__native_batch_norm_legit_no_training_convolution_relu_55 --------------------------
	.section	.text.triton_poi_fused__native_batch_norm_legit_no_training_convolution_relu_55,"ax",@progbits
	.align	128
        .global         triton_poi_fused__native_batch_norm_legit_no_training_convolution_relu_55
        .type           triton_poi_fused__native_batch_norm_legit_no_training_convolution_relu_55,@function
        .size           triton_poi_fused__native_batch_norm_legit_no_training_convolution_relu_55,(.L_x_1 - triton_poi_fused__native_batch_norm_legit_no_training_convolution_relu_55)
        .other          triton_poi_fused__native_batch_norm_legit_no_training_convolution_relu_55,@"STO_CUDA_ENTRY STV_DEFAULT"
triton_poi_fused__native_batch_norm_legit_no_training_convolution_relu_55:
.text.triton_poi_fused__native_batch_norm_legit_no_training_convolution_relu_55:
[----:B------:R-:W-:Y:S01]  /*0000*/  LDC R1, c[0x0][0x28] ;  /* 0x00000a00ff017b82 */ /* 0x000fe20000000800 */
[----:B------:R-:W1:Y:S07]  /*0010*/  S2R R0, SR_TID.X ;  /* 0x0000000000007919 */ /* 0x000e6e0000002100 */
[----:B------:R-:W2:Y:S01]  /*0020*/  LDC.64 R10, c[0x0][0x228] ;  /* 0x00008a00ff0a7b82 */ /* 0x000ea20000000a00 */
[----:B------:R-:W-:Y:S01]  /*0030*/  ULDC.64 UR4, c[0x0][0x208] ;  /* 0x0000820000047ab9 */ /* 0x000fe20000000a00 */
[----:B------:R-:W3:Y:S06]  /*0040*/  S2R R3, SR_CTAID.X ;  /* 0x0000000000037919 */ /* 0x000eec0000002500 */
[----:B------:R-:W4:Y:S08]  /*0050*/  LDC.64 R6, c[0x0][0x218] ;  /* 0x00008600ff067b82 */ /* 0x000f300000000a00 */
[----:B------:R-:W5:Y:S08]  /*0060*/  LDC.64 R8, c[0x0][0x220] ;  /* 0x00008800ff087b82 */ /* 0x000f700000000a00 */
[----:B------:R-:W5:Y:S01]  /*0070*/  LDC.64 R12, c[0x0][0x230] ;  /* 0x00008c00ff0c7b82 */ /* 0x000f620000000a00 */
[----:B-1----:R-:W-:-:S07]  /*0080*/  LOP3.LUT R0, R0, 0x7f, RZ, 0xc0, !PT ;  /* 0x0000007f00007812 */ /* 0x002fce00078ec0ff */
[----:B------:R-:W1:Y:S01]  /*0090*/  LDC.64 R4, c[0x0][0x238] ;  /* 0x00008e00ff047b82 */ /* 0x000e620000000a00 */
[----:B---3--:R-:W-:Y:S02]  /*00a0*/  SHF.R.S32.HI R2, RZ, 0x18, R3 ;  /* 0x00000018ff027819 */ /* 0x008fe40000011403 */
[----:B------:R-:W-:Y:S02]  /*00b0*/  LEA R0, R3, R0, 0x7 ;  /* 0x0000000003007211 */ /* 0x000fe400078e38ff */
[----:B------:R-:W-:-:S04]  /*00c0*/  SGXT R3, R2, 0x1 ;  /* 0x000000010203781a */ /* 0x000fc80000000200 */
[----:B------:R-:W-:-:S04]  /*00d0*/  LEA.HI R3, R3, R0, RZ, 0x8 ;  /* 0x0000000003037211 */ /* 0x000fc800078f40ff */
[----:B------:R-:W-:-:S04]  /*00e0*/  LOP3.LUT R3, R3, 0xffffff00, RZ, 0xc0, !PT ;  /* 0xffffff0003037812 */ /* 0x000fc800078ec0ff */
[----:B------:R-:W-:Y:S02]  /*00f0*/  IADD3 R15, R0, -R3, RZ ;  /* 0x80000003000f7210 */ /* 0x000fe40007ffe0ff */
[----:B------:R-:W3:Y:S03]  /*0100*/  LDC.64 R2, c[0x0][0x210] ;  /* 0x00008400ff027b82 */ /* 0x000ee60000000a00 */
[----:B--2---:R-:W-:-:S05]  /*0110*/  IMAD.WIDE R10, R15, 0x4, R10 ;  /* 0x000000040f0a7825 */ /* 0x004fca00078e020a */
[----:B------:R2:W2:Y:S01]  /*0120*/  LDG.E.EL R16, desc[UR4][R10.64] ;  /* 0x000000040a107981 */ /* 0x0004a2000c2e1900 */
[----:B----4-:R-:W-:-:S04]  /*0130*/  IMAD.WIDE R6, R15, 0x4, R6 ;  /* 0x000000040f067825 */ /* 0x010fc800078e0206 */
[C---:B-----5:R-:W-:Y:S02]  /*0140*/  IMAD.WIDE R8, R15.reuse, 0x4, R8 ;  /* 0x000000040f087825 */ /* 0x060fe400078e0208 */
[----:B------:R4:W5:Y:S02]  /*0150*/  LDG.E.EL R7, desc[UR4][R6.64] ;  /* 0x0000000406077981 */ /* 0x000964000c2e1900 */
[----:B---3--:R-:W-:Y:S02]  /*0160*/  IMAD.WIDE R2, R0, 0x4, R2 ;  /* 0x0000000400027825 */ /* 0x008fe400078e0202 */
[----:B------:R-:W3:Y:S04]  /*0170*/  LDG.E.EL R8, desc[UR4][R8.64] ;  /* 0x0000000408087981 */ /* 0x000ee8000c2e1900 */
[----:B------:R-:W5:Y:S01]  /*0180*/  LDG.E R14, desc[UR4][R2.64] ;  /* 0x00000004020e7981 */ /* 0x000f62000c1e1900 */
[----:B0-2---:R-:W-:-:S04]  /*0190*/  IMAD.WIDE R10, R15, 0x4, R12 ;  /* 0x000000040f0a7825 */ /* 0x005fc800078e020c */
[----:B-1----:R-:W-:Y:S02]  /*01a0*/  IMAD.WIDE R12, R15, 0x4, R4 ;  /* 0x000000040f0c7825 */ /* 0x002fe400078e0204 */
[----:B------:R-:W2:Y:S01]  /*01b0*/  LDG.E.EL R10, desc[UR4][R10.64] ;  /* 0x000000040a0a7981 */ /* 0x000ea2000c2e1900 */
[----:B----4-:R-:W-:Y:S01]  /*01c0*/  HFMA2.MMA R6, -RZ, RZ, 1.625, 0 ;  /* 0x3e800000ff067435 */ /* 0x010fe200000001ff */
[----:B------:R-:W0:Y:S02]  /*01d0*/  LDC.64 R4, c[0x0][0x240] ;  /* 0x00009000ff047b82 */ /* 0x000e240000000a00 */
[----:B------:R-:W2:Y:S01]  /*01e0*/  LDG.E.EL R13, desc[UR4][R12.64] ;  /* 0x000000040c0d7981 */ /* 0x000ea2000c2e1900 */
[----:B0-----:R-:W-:-:S04]  /*01f0*/  IMAD.WIDE R4, R0, 0x4, R4 ;  /* 0x0000000400047825 */ /* 0x001fc800078e0204 */
[----:B------:R-:W-:-:S04]  /*0200*/  FADD R16, R16, 9.9999997473787516356e-06 ;  /* 0x3727c5ac10107421 */ /* 0x000fc80000000000 */
[----:B------:R-:W0:Y:S02]  /*0210*/  MUFU.SQRT R15, R16 ;  /* 0x00000010000f7308 */ /* 0x000e240000002000 */
[C---:B0-----:R-:W-:Y:S02]  /*0220*/  FSETP.GT.AND P0, PT, R15.reuse, 8.50705917302346158658e+37, PT ;  /* 0x7e8000000f00780b */ /* 0x041fe40003f04000 */
[----:B------:R-:W-:-:S11]  /*0230*/  FSETP.GEU.AND P1, PT, R15, 1.175494350822287508e-38, PT ;  /* 0x008000000f00780b */ /* 0x000fd60003f2e000 */
[----:B------:R-:W-:-:S04]  /*0240*/  @P0 FMUL R15, R15, 0.25 ;  /* 0x3e8000000f0f0820 */ /* 0x000fc80000400000 */
[----:B------:R-:W-:-:S06]  /*0250*/  @!P1 FMUL R15, R15, 16777216 ;  /* 0x4b8000000f0f9820 */ /* 0x000fcc0000400000 */
[----:B------:R-:W0:Y:S01]  /*0260*/  MUFU.RCP R15, R15 ;  /* 0x0000000f000f7308 */ /* 0x000e220000001000 */
[----:B------:R-:W-:Y:S01]  /*0270*/  FSEL R6, R6, 1, P0 ;  /* 0x3f80000006067808 */ /* 0x000fe20000000000 */
[----:B-----5:R-:W-:-:S04]  /*0280*/  FADD R7, R14, R7 ;  /* 0x000000070e077221 */ /* 0x020fc80000000000 */
[----:B------:R-:W-:Y:S01]  /*0290*/  @!P1 FMUL R6, R6, 16777216 ;  /* 0x4b80000006069820 */ /* 0x000fe20000400000 */
[----:B---3--:R-:W-:-:S03]  /*02a0*/  FADD R8, -R8, R7 ;  /* 0x0000000708087221 */ /* 0x008fc60000000100 */
[----:B0-----:R-:W-:-:S04]  /*02b0*/  FMUL R9, R15, R6 ;  /* 0x000000060f097220 */ /* 0x001fc80000400000 */
[----:B------:R-:W-:-:S04]  /*02c0*/  FMUL R8, R8, R9 ;  /* 0x0000000908087220 */ /* 0x000fc80000400000 */
[----:B--2---:R-:W-:-:S05]  /*02d0*/  FFMA R8, R10, R8, R13 ;  /* 0x000000080a087223 */ /* 0x004fca000000000d */
[----:B------:R-:W-:-:S04]  /*02e0*/  FSETP.GEU.AND P0, PT, R8, RZ, PT ;  /* 0x000000ff0800720b */ /* 0x000fc80003f0e000 */
[----:B------:R-:W-:Y:S01]  /*02f0*/  FSEL R9, R8, RZ, P0 ;  /* 0x000000ff08097208 */ /* 0x000fe20000000000 */
[----:B------:R-:W-:Y:S04]  /*0300*/  STG.E desc[UR4][R2.64], R7 ;  /* 0x0000000702007986 */ /* 0x000fe8000c101904 */
[----:B------:R-:W-:Y:S01]  /*0310*/  STG.E desc[UR4][R4.64], R9 ;  /* 0x0000000904007986 */ /* 0x000fe2000c101904 */
[----:B------:R-:W-:Y:S05]  /*0320*/  EXIT ;  /* 0x000000000000794d */ /* 0x000fea0003800000 */
.L_x_0:
[----:B------:R-:W-:-:S00]  /*0330*/  BRA `(.L_x_0) ;  /* 0xfffffffc00fc7947 */ /* 0x000fc0000383ffff */
[----:B------:R-:W-:-:S00]  /*0340*/  NOP ;  /* 0x0000000000007918 */ /* 0x000fc00000000000 */
        /* <DEDUP_REMOVED lines=11> */
.L_x_1:


//--------------------- .nv.global.init           --------------------------
	.section	.nv.global.init,"aw",@progbits
.nv.global.init:
	.type		_$_str,@object
	.size		_$_str,(_$_str_$_2 - _$_str)
_$_str:
        /*0000*/ 	.byte	0x5f, 0x5f, 0x43, 0x55, 0x44, 0x41, 0x5f, 0x46, 0x54, 0x5a, 0x00
	.type		_$_str_$_2,@object
	.size		_$_str_$_2,(.L_1 - _$_str_$_2)
_$_str_$_2:
        /*000b*/ 	.byte	0x5f, 0x5f, 0x43, 0x55, 0x44, 0x41, 0x5f, 0x50, 0x52, 0x45, 0x43, 0x5f, 0x53, 0x51, 0x52, 0x54
        /*001b*/ 	.byte	0x00
.L_1:


//--------------------- .nv.constant0.triton_poi_fused__native_batch_norm_legit_no_training_convolution_relu_55 --------------------------
	.section	.nv.constant0.triton_poi_fused__native_batch_norm_legit_no_training_convolution_relu_55,"a",@progbits
	.sectionflags	@""
	.align	4
.nv.constant0.triton_poi_fused__native_batch_norm_legit_no_training_convolution_relu_55:
	.zero		588
